//
// Generated by NVIDIA NVVM Compiler
//
// Compiler Build ID: CL-36424714
// Cuda compilation tools, release 13.0, V13.0.88
// Based on NVVM 20.0.0
//

.version 9.0
.target sm_100
.address_size 64

	// .globl	_Z10ComputeTDFPKiPfii

.visible .entry _Z10ComputeTDFPKiPfii(
	.param .u64 .ptr .align 1 _Z10ComputeTDFPKiPfii_param_0,
	.param .u64 .ptr .align 1 _Z10ComputeTDFPKiPfii_param_1,
	.param .u32 _Z10ComputeTDFPKiPfii_param_2,
	.param .u32 _Z10ComputeTDFPKiPfii_param_3
)
{
	.reg .pred 	%p<26>;
	.reg .b32 	%r<184>;
	.reg .b32 	%f<53>;
	.reg .b64 	%rd<17>;

	ld.param.u64 	%rd6, [_Z10ComputeTDFPKiPfii_param_0];
	ld.param.u64 	%rd5, [_Z10ComputeTDFPKiPfii_param_1];
	ld.param.u32 	%r18, [_Z10ComputeTDFPKiPfii_param_2];
	ld.param.u32 	%r19, [_Z10ComputeTDFPKiPfii_param_3];
	cvta.to.global.u64 	%rd1, %rd6;
	mov.u32 	%r20, %ctaid.x;
	mov.u32 	%r21, %ntid.x;
	mov.u32 	%r22, %tid.x;
	mad.lo.s32 	%r1, %r20, %r21, %r22;
	mul.lo.s32 	%r2, %r18, %r18;
	mul.lo.s32 	%r23, %r2, %r18;
	setp.gt.s32 	%p1, %r1, %r23;
	@%p1 bra 	$L__BB0_14;
	div.s32 	%r3, %r1, %r2;
	mul.lo.s32 	%r4, %r2, %r3;
	sub.s32 	%r24, %r1, %r4;
	div.s32 	%r5, %r24, %r18;
	setp.lt.s32 	%p2, %r19, 1;
	mov.f32 	%f52, 0f44610000;
	@%p2 bra 	$L__BB0_13;
	mad.lo.s32 	%r6, %r5, %r18, %r4;
	and.b32  	%r7, %r19, 7;
	setp.lt.u32 	%p3, %r19, 8;
	mov.f32 	%f52, 0f44610000;
	mov.b32 	%r182, 0;
	@%p3 bra 	$L__BB0_5;
	and.b32  	%r182, %r19, 2147483640;
	neg.s32 	%r180, %r182;
	add.s64 	%rd16, %rd1, 48;
	mov.f32 	%f52, 0f44610000;
$L__BB0_4:
	.pragma "nounroll";
	ld.global.u32 	%r26, [%rd16+-48];
	add.s32 	%r27, %r6, %r26;
	sub.s32 	%r28, %r1, %r27;
	ld.global.u32 	%r29, [%rd16+-44];
	sub.s32 	%r30, %r5, %r29;
	ld.global.u32 	%r31, [%rd16+-40];
	sub.s32 	%r32, %r3, %r31;
	mul.lo.s32 	%r33, %r28, %r28;
	mad.lo.s32 	%r34, %r30, %r30, %r33;
	mad.lo.s32 	%r35, %r32, %r32, %r34;
	cvt.rn.f32.u32 	%f17, %r35;
	setp.gt.f32 	%p4, %f52, %f17;
	selp.f32 	%f18, %f17, %f52, %p4;
	ld.global.u32 	%r36, [%rd16+-36];
	add.s32 	%r37, %r6, %r36;
	sub.s32 	%r38, %r1, %r37;
	ld.global.u32 	%r39, [%rd16+-32];
	sub.s32 	%r40, %r5, %r39;
	ld.global.u32 	%r41, [%rd16+-28];
	sub.s32 	%r42, %r3, %r41;
	mul.lo.s32 	%r43, %r38, %r38;
	mad.lo.s32 	%r44, %r40, %r40, %r43;
	mad.lo.s32 	%r45, %r42, %r42, %r44;
	cvt.rn.f32.u32 	%f19, %r45;
	setp.gt.f32 	%p5, %f18, %f19;
	selp.f32 	%f20, %f19, %f18, %p5;
	ld.global.u32 	%r46, [%rd16+-24];
	add.s32 	%r47, %r6, %r46;
	sub.s32 	%r48, %r1, %r47;
	ld.global.u32 	%r49, [%rd16+-20];
	sub.s32 	%r50, %r5, %r49;
	ld.global.u32 	%r51, [%rd16+-16];
	sub.s32 	%r52, %r3, %r51;
	mul.lo.s32 	%r53, %r48, %r48;
	mad.lo.s32 	%r54, %r50, %r50, %r53;
	mad.lo.s32 	%r55, %r52, %r52, %r54;
	cvt.rn.f32.u32 	%f21, %r55;
	setp.gt.f32 	%p6, %f20, %f21;
	selp.f32 	%f22, %f21, %f20, %p6;
	ld.global.u32 	%r56, [%rd16+-12];
	add.s32 	%r57, %r6, %r56;
	sub.s32 	%r58, %r1, %r57;
	ld.global.u32 	%r59, [%rd16+-8];
	sub.s32 	%r60, %r5, %r59;
	ld.global.u32 	%r61, [%rd16+-4];
	sub.s32 	%r62, %r3, %r61;
	mul.lo.s32 	%r63, %r58, %r58;
	mad.lo.s32 	%r64, %r60, %r60, %r63;
	mad.lo.s32 	%r65, %r62, %r62, %r64;
	cvt.rn.f32.u32 	%f23, %r65;
	setp.gt.f32 	%p7, %f22, %f23;
	selp.f32 	%f24, %f23, %f22, %p7;
	ld.global.u32 	%r66, [%rd16];
	add.s32 	%r67, %r6, %r66;
	sub.s32 	%r68, %r1, %r67;
	ld.global.u32 	%r69, [%rd16+4];
	sub.s32 	%r70, %r5, %r69;
	ld.global.u32 	%r71, [%rd16+8];
	sub.s32 	%r72, %r3, %r71;
	mul.lo.s32 	%r73, %r68, %r68;
	mad.lo.s32 	%r74, %r70, %r70, %r73;
	mad.lo.s32 	%r75, %r72, %r72, %r74;
	cvt.rn.f32.u32 	%f25, %r75;
	setp.gt.f32 	%p8, %f24, %f25;
	selp.f32 	%f26, %f25, %f24, %p8;
	ld.global.u32 	%r76, [%rd16+12];
	add.s32 	%r77, %r6, %r76;
	sub.s32 	%r78, %r1, %r77;
	ld.global.u32 	%r79, [%rd16+16];
	sub.s32 	%r80, %r5, %r79;
	ld.global.u32 	%r81, [%rd16+20];
	sub.s32 	%r82, %r3, %r81;
	mul.lo.s32 	%r83, %r78, %r78;
	mad.lo.s32 	%r84, %r80, %r80, %r83;
	mad.lo.s32 	%r85, %r82, %r82, %r84;
	cvt.rn.f32.u32 	%f27, %r85;
	setp.gt.f32 	%p9, %f26, %f27;
	selp.f32 	%f28, %f27, %f26, %p9;
	ld.global.u32 	%r86, [%rd16+24];
	add.s32 	%r87, %r6, %r86;
	sub.s32 	%r88, %r1, %r87;
	ld.global.u32 	%r89, [%rd16+28];
	sub.s32 	%r90, %r5, %r89;
	ld.global.u32 	%r91, [%rd16+32];
	sub.s32 	%r92, %r3, %r91;
	mul.lo.s32 	%r93, %r88, %r88;
	mad.lo.s32 	%r94, %r90, %r90, %r93;
	mad.lo.s32 	%r95, %r92, %r92, %r94;
	cvt.rn.f32.u32 	%f29, %r95;
	setp.gt.f32 	%p10, %f28, %f29;
	selp.f32 	%f30, %f29, %f28, %p10;
	ld.global.u32 	%r96, [%rd16+36];
	add.s32 	%r97, %r6, %r96;
	sub.s32 	%r98, %r1, %r97;
	ld.global.u32 	%r99, [%rd16+40];
	sub.s32 	%r100, %r5, %r99;
	ld.global.u32 	%r101, [%rd16+44];
	sub.s32 	%r102, %r3, %r101;
	mul.lo.s32 	%r103, %r98, %r98;
	mad.lo.s32 	%r104, %r100, %r100, %r103;
	mad.lo.s32 	%r105, %r102, %r102, %r104;
	cvt.rn.f32.u32 	%f31, %r105;
	setp.gt.f32 	%p11, %f30, %f31;
	selp.f32 	%f52, %f31, %f30, %p11;
	add.s32 	%r180, %r180, 8;
	add.s64 	%rd16, %rd16, 96;
	setp.ne.s32 	%p12, %r180, 0;
	@%p12 bra 	$L__BB0_4;
$L__BB0_5:
	setp.eq.s32 	%p13, %r7, 0;
	@%p13 bra 	$L__BB0_13;
	and.b32  	%r13, %r19, 3;
	setp.lt.u32 	%p14, %r7, 4;
	@%p14 bra 	$L__BB0_8;
	mul.lo.s32 	%r106, %r182, 3;
	mul.wide.u32 	%rd7, %r106, 4;
	add.s64 	%rd8, %rd1, %rd7;
	ld.global.u32 	%r107, [%rd8];
	add.s32 	%r108, %r6, %r107;
	sub.s32 	%r109, %r1, %r108;
	ld.global.u32 	%r110, [%rd8+4];
	sub.s32 	%r111, %r5, %r110;
	ld.global.u32 	%r112, [%rd8+8];
	sub.s32 	%r113, %r3, %r112;
	mul.lo.s32 	%r114, %r109, %r109;
	mad.lo.s32 	%r115, %r111, %r111, %r114;
	mad.lo.s32 	%r116, %r113, %r113, %r115;
	cvt.rn.f32.u32 	%f33, %r116;
	setp.gt.f32 	%p15, %f52, %f33;
	selp.f32 	%f34, %f33, %f52, %p15;
	ld.global.u32 	%r117, [%rd8+12];
	add.s32 	%r118, %r6, %r117;
	sub.s32 	%r119, %r1, %r118;
	ld.global.u32 	%r120, [%rd8+16];
	sub.s32 	%r121, %r5, %r120;
	ld.global.u32 	%r122, [%rd8+20];
	sub.s32 	%r123, %r3, %r122;
	mul.lo.s32 	%r124, %r119, %r119;
	mad.lo.s32 	%r125, %r121, %r121, %r124;
	mad.lo.s32 	%r126, %r123, %r123, %r125;
	cvt.rn.f32.u32 	%f35, %r126;
	setp.gt.f32 	%p16, %f34, %f35;
	selp.f32 	%f36, %f35, %f34, %p16;
	ld.global.u32 	%r127, [%rd8+24];
	add.s32 	%r128, %r6, %r127;
	sub.s32 	%r129, %r1, %r128;
	ld.global.u32 	%r130, [%rd8+28];
	sub.s32 	%r131, %r5, %r130;
	ld.global.u32 	%r132, [%rd8+32];
	sub.s32 	%r133, %r3, %r132;
	mul.lo.s32 	%r134, %r129, %r129;
	mad.lo.s32 	%r135, %r131, %r131, %r134;
	mad.lo.s32 	%r136, %r133, %r133, %r135;
	cvt.rn.f32.u32 	%f37, %r136;
	setp.gt.f32 	%p17, %f36, %f37;
	selp.f32 	%f38, %f37, %f36, %p17;
	ld.global.u32 	%r137, [%rd8+36];
	add.s32 	%r138, %r6, %r137;
	sub.s32 	%r139, %r1, %r138;
	ld.global.u32 	%r140, [%rd8+40];
	sub.s32 	%r141, %r5, %r140;
	ld.global.u32 	%r142, [%rd8+44];
	sub.s32 	%r143, %r3, %r142;
	mul.lo.s32 	%r144, %r139, %r139;
	mad.lo.s32 	%r145, %r141, %r141, %r144;
	mad.lo.s32 	%r146, %r143, %r143, %r145;
	cvt.rn.f32.u32 	%f39, %r146;
	setp.gt.f32 	%p18, %f38, %f39;
	selp.f32 	%f52, %f39, %f38, %p18;
	add.s32 	%r182, %r182, 4;
$L__BB0_8:
	setp.eq.s32 	%p19, %r13, 0;
	@%p19 bra 	$L__BB0_13;
	setp.eq.s32 	%p20, %r13, 1;
	@%p20 bra 	$L__BB0_11;
	mul.lo.s32 	%r147, %r182, 3;
	mul.wide.u32 	%rd9, %r147, 4;
	add.s64 	%rd10, %rd1, %rd9;
	ld.global.u32 	%r148, [%rd10];
	add.s32 	%r149, %r6, %r148;
	sub.s32 	%r150, %r1, %r149;
	ld.global.u32 	%r151, [%rd10+4];
	sub.s32 	%r152, %r5, %r151;
	ld.global.u32 	%r153, [%rd10+8];
	sub.s32 	%r154, %r3, %r153;
	mul.lo.s32 	%r155, %r150, %r150;
	mad.lo.s32 	%r156, %r152, %r152, %r155;
	mad.lo.s32 	%r157, %r154, %r154, %r156;
	cvt.rn.f32.u32 	%f41, %r157;
	setp.gt.f32 	%p21, %f52, %f41;
	selp.f32 	%f42, %f41, %f52, %p21;
	ld.global.u32 	%r158, [%rd10+12];
	add.s32 	%r159, %r6, %r158;
	sub.s32 	%r160, %r1, %r159;
	ld.global.u32 	%r161, [%rd10+16];
	sub.s32 	%r162, %r5, %r161;
	ld.global.u32 	%r163, [%rd10+20];
	sub.s32 	%r164, %r3, %r163;
	mul.lo.s32 	%r165, %r160, %r160;
	mad.lo.s32 	%r166, %r162, %r162, %r165;
	mad.lo.s32 	%r167, %r164, %r164, %r166;
	cvt.rn.f32.u32 	%f43, %r167;
	setp.gt.f32 	%p22, %f42, %f43;
	selp.f32 	%f52, %f43, %f42, %p22;
	add.s32 	%r182, %r182, 2;
$L__BB0_11:
	and.b32  	%r168, %r19, 1;
	setp.eq.b32 	%p23, %r168, 1;
	not.pred 	%p24, %p23;
	@%p24 bra 	$L__BB0_13;
	mul.lo.s32 	%r169, %r182, 3;
	mul.wide.u32 	%rd11, %r169, 4;
	add.s64 	%rd12, %rd1, %rd11;
	ld.global.u32 	%r170, [%rd12];
	add.s32 	%r171, %r6, %r170;
	sub.s32 	%r172, %r1, %r171;
	ld.global.u32 	%r173, [%rd12+4];
	sub.s32 	%r174, %r5, %r173;
	ld.global.u32 	%r175, [%rd12+8];
	sub.s32 	%r176, %r3, %r175;
	mul.lo.s32 	%r177, %r172, %r172;
	mad.lo.s32 	%r178, %r174, %r174, %r177;
	mad.lo.s32 	%r179, %r176, %r176, %r178;
	cvt.rn.f32.u32 	%f44, %r179;
	setp.gt.f32 	%p25, %f52, %f44;
	selp.f32 	%f52, %f44, %f52, %p25;
$L__BB0_13:
	cvta.to.global.u64 	%rd13, %rd5;
	mul.wide.s32 	%rd14, %r1, 4;
	add.s64 	%rd15, %rd13, %rd14;
	st.global.f32 	[%rd15], %f52;
$L__BB0_14:
	ret;

}


// ===== COMPILED SASS (sm_100) =====

	.target	sm_100

	.elftype	@"ET_EXEC"


//--------------------- .note.nv.tkinfo           --------------------------
	.section	.note.nv.tkinfo,"",@"SHT_NOTE"
	.sectionflags	@"SHF_NOTE_NV_TKINFO"
	.tkinfo
        /*0018*/ 	.word	0x00000002
        /*0030*/ 	.string	""
        /*0030*/ 	.string	"ptxas"
        /*0030*/ 	.string	"Cuda compilation tools, release 13.0, V13.0.88"
        /*0030*/ 	.string	"Build cuda_13.0.r13.0/compiler.36424714_0"
        /*0030*/ 	.string	"-arch sm_100 -m 64 "



//--------------------- .note.nv.cuinfo           --------------------------
	.section	.note.nv.cuinfo,"",@"SHT_NOTE"
	.sectionflags	@"SHF_NOTE_NV_CUINFO"
        /*0018*/ 	.short	0x0002
        /*001a*/ 	.short	0x0064
        /*001c*/ 	.short	0x0082
	.zero		2


//--------------------- .nv.info                  --------------------------
	.section	.nv.info,"",@"SHT_CUDA_INFO"
	.align	4


	//----- nvinfo : EIATTR_REGCOUNT
	.align		4
        /*0000*/ 	.byte	0x04, 0x2f
        /*0002*/ 	.short	(.L_1 - .L_0)
	.align		4
.L_0:
        /*0004*/ 	.word	index@(_Z10ComputeTDFPKiPfii)
        /*0008*/ 	.word	0x0000001d


	//----- nvinfo : EIATTR_FRAME_SIZE
	.align		4
.L_1:
        /*000c*/ 	.byte	0x04, 0x11
        /*000e*/ 	.short	(.L_3 - .L_2)
	.align		4
.L_2:
        /*0010*/ 	.word	index@(_Z10ComputeTDFPKiPfii)
        /*0014*/ 	.word	0x00000000


	//----- nvinfo : EIATTR_MIN_STACK_SIZE
	.align		4
.L_3:
        /*0018*/ 	.byte	0x04, 0x12
        /*001a*/ 	.short	(.L_5 - .L_4)
	.align		4
.L_4:
        /*001c*/ 	.word	index@(_Z10ComputeTDFPKiPfii)
        /*0020*/ 	.word	0x00000000
.L_5:


//--------------------- .nv.compat                --------------------------
	.section	.nv.compat,"",@"SHT_CUDA_COMPAT_INFO"
	.align	4
        /*0000*/ 	.byte	0x02, 0x09, 0x00, 0x00, 0x02, 0x02, 0x01, 0x00, 0x02, 0x05, 0x05, 0x00, 0x03, 0x07, 0x01, 0x01
        /*0010*/ 	.byte	0x02, 0x03, 0x00, 0x00, 0x02, 0x06, 0x01, 0x00, 0x04, 0x0b, 0x08, 0x00, 0x09, 0x00, 0x00, 0x00
        /*0020*/ 	.byte	0x00, 0x00, 0x00, 0x00


//--------------------- .nv.info._Z10ComputeTDFPKiPfii --------------------------
	.section	.nv.info._Z10ComputeTDFPKiPfii,"",@"SHT_CUDA_INFO"
	.sectionflags	@""
	.align	4


	//----- nvinfo : EIATTR_CUDA_API_VERSION
	.align		4
        /*0000*/ 	.byte	0x04, 0x37
        /*0002*/ 	.short	(.L_7 - .L_6)
.L_6:
        /*0004*/ 	.word	0x00000082


	//----- nvinfo : EIATTR_KPARAM_INFO
	.align		4
.L_7:
        /*0008*/ 	.byte	0x04, 0x17
        /*000a*/ 	.short	(.L_9 - .L_8)
.L_8:
        /*000c*/ 	.word	0x00000000
        /*0010*/ 	.short	0x0003
        /*0012*/ 	.short	0x0014
        /*0014*/ 	.byte	0x00, 0xf0, 0x11, 0x00


	//----- nvinfo : EIATTR_KPARAM_INFO
	.align		4
.L_9:
        /*0018*/ 	.byte	0x04, 0x17
        /*001a*/ 	.short	(.L_11 - .L_10)
.L_10:
        /*001c*/ 	.word	0x00000000
        /*0020*/ 	.short	0x0002
        /*0022*/ 	.short	0x0010
        /*0024*/ 	.byte	0x00, 0xf0, 0x11, 0x00


	//----- nvinfo : EIATTR_KPARAM_INFO
	.align		4
.L_11:
        /*0028*/ 	.byte	0x04, 0x17
        /*002a*/ 	.short	(.L_13 - .L_12)
.L_12:
        /*002c*/ 	.word	0x00000000
        /*0030*/ 	.short	0x0001
        /*0032*/ 	.short	0x0008
        /*0034*/ 	.byte	0x00, 0xf5, 0x21, 0x00


	//----- nvinfo : EIATTR_KPARAM_INFO
	.align		4
.L_13:
        /*0038*/ 	.byte	0x04, 0x17
        /*003a*/ 	.short	(.L_15 - .L_14)
.L_14:
        /*003c*/ 	.word	0x00000000
        /*0040*/ 	.short	0x0000
        /*0042*/ 	.short	0x0000
        /*0044*/ 	.byte	0x00, 0xf5, 0x21, 0x00


	//----- nvinfo : EIATTR_SPARSE_MMA_MASK
	.align		4
.L_15:
        /*0048*/ 	.byte	0x03, 0x50
        /*004a*/ 	.short	0x0000


	//----- nvinfo : EIATTR_MAXREG_COUNT
	.align		4
        /*004c*/ 	.byte	0x03, 0x1b
        /*004e*/ 	.short	0x00ff


	//----- nvinfo : EIATTR_MERCURY_ISA_VERSION
	.align		4
        /*0050*/ 	.byte	0x03, 0x5f
        /*0052*/ 	.short	0x0101


	//----- nvinfo : EIATTR_VRC_CTA_INIT_COUNT
	.align		4
        /*0054*/ 	.byte	0x02, 0x4a
	.zero		1
	.zero		1


	//----- nvinfo : EIATTR_EXIT_INSTR_OFFSETS
	.align		4
        /*0058*/ 	.byte	0x04, 0x1c
        /*005a*/ 	.short	(.L_17 - .L_16)


	//   ....[0]....
.L_16:
        /*005c*/ 	.word	0x00000090


	//   ....[1]....
        /*0060*/ 	.word	0x00001230


	//----- nvinfo : EIATTR_CBANK_PARAM_SIZE
	.align		4
.L_17:
        /*0064*/ 	.byte	0x03, 0x19
        /*0066*/ 	.short	0x0018


	//----- nvinfo : EIATTR_PARAM_CBANK
	.align		4
        /*0068*/ 	.byte	0x04, 0x0a
        /*006a*/ 	.short	(.L_19 - .L_18)
	.align		4
.L_18:
        /*006c*/ 	.word	index@(.nv.constant0._Z10ComputeTDFPKiPfii)
        /*0070*/ 	.short	0x0380
        /*0072*/ 	.short	0x0018


	//----- nvinfo : EIATTR_SW_WAR
	.align		4
.L_19:
        /*0074*/ 	.byte	0x04, 0x36
        /*0076*/ 	.short	(.L_21 - .L_20)
.L_20:
        /*0078*/ 	.word	0x00000008
.L_21:


//--------------------- .nv.callgraph             --------------------------
	.section	.nv.callgraph,"",@"SHT_CUDA_CALLGRAPH"
	.align	4
	.sectionentsize	8
	.align		4
        /*0000*/ 	.word	0x00000000
	.align		4
        /*0004*/ 	.word	0xffffffff
	.align		4
        /*0008*/ 	.word	0x00000000
	.align		4
        /*000c*/ 	.word	0xfffffffe
	.align		4
        /*0010*/ 	.word	0x00000000
	.align		4
        /*0014*/ 	.word	0xfffffffd
	.align		4
        /*0018*/ 	.word	0x00000000
	.align		4
        /*001c*/ 	.word	0xfffffffc


//--------------------- .text._Z10ComputeTDFPKiPfii --------------------------
	.section	.text._Z10ComputeTDFPKiPfii,"ax",@progbits
	.align	128
        .global         _Z10ComputeTDFPKiPfii
        .type           _Z10ComputeTDFPKiPfii,@function
        .size           _Z10ComputeTDFPKiPfii,(.L_x_6 - _Z10ComputeTDFPKiPfii)
        .other          _Z10ComputeTDFPKiPfii,@"STO_CUDA_ENTRY STV_DEFAULT"
_Z10ComputeTDFPKiPfii:
.text._Z10ComputeTDFPKiPfii:
[----:B------:R-:W-:Y:S01]  /*0000*/  LDC R1, c[0x0][0x37c] ;  /* 0x0000df00ff017b82 */ /* 0x000fe20000000800 */
[----:B------:R-:W0:Y:S07]  /*0010*/  S2R R5, SR_TID.X ;  /* 0x0000000000057919 */ /* 0x000e2e0000002100 */
[----:B------:R-:W1:Y:S08]  /*0020*/  LDC R2, c[0x0][0x390] ;  /* 0x0000e400ff027b82 */ /* 0x000e700000000800 */
[----:B------:R-:W0:Y:S08]  /*0030*/  S2UR UR4, SR_CTAID.X ;  /* 0x00000000000479c3 */ /* 0x000e300000002500 */
[----:B------:R-:W0:Y:S01]  /*0040*/  LDC R0, c[0x0][0x360] ;  /* 0x0000d800ff007b82 */ /* 0x000e220000000800 */
[----:B-1----:R-:W-:-:S02]  /*0050*/  IMAD R3, R2, R2, RZ ;  /* 0x0000000202037224 */ /* 0x002fc400078e02ff */
[----:B0-----:R-:W-:Y:S02]  /*0060*/  IMAD R0, R0, UR4, R5 ;  /* 0x0000000400007c24 */ /* 0x001fe4000f8e0205 */
[----:B------:R-:W-:-:S05]  /*0070*/  IMAD R5, R3, R2, RZ ;  /* 0x0000000203057224 */ /* 0x000fca00078e02ff */
[----:B------:R-:W-:-:S13]  /*0080*/  ISETP.GT.AND P0, PT, R0, R5, PT ;  /* 0x000000050000720c */ /* 0x000fda0003f04270 */
[----:B------:R-:W-:Y:S05]  /*0090*/  @P0 EXIT ;  /* 0x000000000000094d */ /* 0x000fea0003800000 */
[-C--:B------:R-:W-:Y:S01]  /*00a0*/  IABS R10, R3.reuse ;  /* 0x00000003000a7213 */ /* 0x080fe20000000000 */
[----:B------:R-:W0:Y:S01]  /*00b0*/  LDCU UR6, c[0x0][0x394] ;  /* 0x00007280ff0677ac */ /* 0x000e220008000800 */
[----:B------:R-:W-:Y:S02]  /*00c0*/  IABS R8, R3 ;  /* 0x0000000300087213 */ /* 0x000fe40000000000 */
[----:B------:R-:W1:Y:S01]  /*00d0*/  I2F.RP R6, R10 ;  /* 0x0000000a00067306 */ /* 0x000e620000209400 */
[----:B------:R-:W-:Y:S01]  /*00e0*/  IABS R9, R2 ;  /* 0x0000000200097213 */ /* 0x000fe20000000000 */
[----:B------:R-:W2:Y:S06]  /*00f0*/  LDCU.64 UR10, c[0x0][0x358] ;  /* 0x00006b00ff0a77ac */ /* 0x000eac0008000a00 */
[----:B-1----:R-:W1:Y:S01]  /*0100*/  MUFU.RCP R6, R6 ;  /* 0x0000000600067308 */ /* 0x002e620000001000 */
[----:B0-----:R-:W-:Y:S01]  /*0110*/  UISETP.GE.AND UP0, UPT, UR6, 0x1, UPT ;  /* 0x000000010600788c */ /* 0x001fe2000bf06270 */
[----:B-1----:R-:W-:Y:S01]  /*0120*/  VIADD R4, R6, 0xffffffe ;  /* 0x0ffffffe06047836 */ /* 0x002fe20000000000 */
[----:B------:R-:W-:-:S05]  /*0130*/  IABS R6, R0 ;  /* 0x0000000000067213 */ /* 0x000fca0000000000 */
[----:B------:R0:W1:Y:S02]  /*0140*/  F2I.FTZ.U32.TRUNC.NTZ R5, R4 ;  /* 0x0000000400057305 */ /* 0x000064000021f000 */
[----:B0-----:R-:W-:Y:S02]  /*0150*/  HFMA2 R4, -RZ, RZ, 0, 0 ;  /* 0x00000000ff047431 */ /* 0x001fe400000001ff */
[----:B-1----:R-:W-:-:S04]  /*0160*/  IMAD.MOV R7, RZ, RZ, -R5 ;  /* 0x000000ffff077224 */ /* 0x002fc800078e0a05 */
[----:B------:R-:W-:-:S04]  /*0170*/  IMAD R7, R7, R10, RZ ;  /* 0x0000000a07077224 */ /* 0x000fc800078e02ff */
[----:B------:R-:W-:-:S04]  /*0180*/  IMAD.HI.U32 R5, R5, R7, R4 ;  /* 0x0000000705057227 */ /* 0x000fc800078e0004 */
[----:B------:R-:W-:Y:S02]  /*0190*/  IMAD.MOV R7, RZ, RZ, -R8 ;  /* 0x000000ffff077224 */ /* 0x000fe400078e0a08 */
[----:B------:R-:W-:Y:S01]  /*01a0*/  IMAD.HI.U32 R4, R5, R6, RZ ;  /* 0x0000000605047227 */ /* 0x000fe200078e00ff */
[----:B------:R-:W0:Y:S03]  /*01b0*/  I2F.RP R8, R9 ;  /* 0x0000000900087306 */ /* 0x000e260000209400 */
[----:B------:R-:W-:-:S05]  /*01c0*/  IMAD R5, R4, R7, R6 ;  /* 0x0000000704057224 */ /* 0x000fca00078e0206 */
[----:B------:R-:W-:Y:S01]  /*01d0*/  ISETP.GT.U32.AND P2, PT, R10, R5, PT ;  /* 0x000000050a00720c */ /* 0x000fe20003f44070 */
[----:B0-----:R-:W0:-:S12]  /*01e0*/  MUFU.RCP R8, R8 ;  /* 0x0000000800087308 */ /* 0x001e180000001000 */
[----:B------:R-:W-:Y:S01]  /*01f0*/  @!P2 IMAD.IADD R5, R5, 0x1, -R10 ;  /* 0x000000010505a824 */ /* 0x000fe200078e0a0a */
[----:B------:R-:W-:Y:S02]  /*0200*/  @!P2 IADD3 R4, PT, PT, R4, 0x1, RZ ;  /* 0x000000010404a810 */ /* 0x000fe40007ffe0ff */
[----:B------:R-:W-:Y:S02]  /*0210*/  ISETP.NE.AND P2, PT, R3, RZ, PT ;  /* 0x000000ff0300720c */ /* 0x000fe40003f45270 */
[----:B------:R-:W-:Y:S02]  /*0220*/  ISETP.GE.U32.AND P0, PT, R5, R10, PT ;  /* 0x0000000a0500720c */ /* 0x000fe40003f06070 */
[----:B------:R-:W-:-:S04]  /*0230*/  LOP3.LUT R5, R0, R3, RZ, 0x3c, !PT ;  /* 0x0000000300057212 */ /* 0x000fc800078e3cff */
[----:B------:R-:W-:Y:S01]  /*0240*/  ISETP.GE.AND P1, PT, R5, RZ, PT ;  /* 0x000000ff0500720c */ /* 0x000fe20003f26270 */
[----:B0-----:R-:W-:-:S04]  /*0250*/  VIADD R6, R8, 0xffffffe ;  /* 0x0ffffffe08067836 */ /* 0x001fc80000000000 */
[----:B------:R0:W1:Y:S02]  /*0260*/  F2I.FTZ.U32.TRUNC.NTZ R7, R6 ;  /* 0x0000000600077305 */ /* 0x000064000021f000 */
[----:B------:R-:W-:-:S06]  /*0270*/  @P0 VIADD R4, R4, 0x1 ;  /* 0x0000000104040836 */ /* 0x000fcc0000000000 */
[----:B------:R-:W-:Y:S02]  /*0280*/  @!P1 IADD3 R4, PT, PT, -R4, RZ, RZ ;  /* 0x000000ff04049210 */ /* 0x000fe40007ffe1ff */
[----:B------:R-:W-:Y:S02]  /*0290*/  @!P2 LOP3.LUT R4, RZ, R3, RZ, 0x33, !PT ;  /* 0x00000003ff04a212 */ /* 0x000fe400078e33ff */
[----:B0-----:R-:W-:-:S03]  /*02a0*/  MOV R6, RZ ;  /* 0x000000ff00067202 */ /* 0x001fc60000000f00 */
[----:B------:R-:W-:Y:S02]  /*02b0*/  IMAD R11, R3, R4, RZ ;  /* 0x00000004030b7224 */ /* 0x000fe400078e02ff */
[----:B-1----:R-:W-:Y:S02]  /*02c0*/  IMAD.MOV R8, RZ, RZ, -R7 ;  /* 0x000000ffff087224 */ /* 0x002fe400078e0a07 */
[----:B------:R-:W-:Y:S02]  /*02d0*/  IMAD.IADD R3, R0, 0x1, -R11 ;  /* 0x0000000100037824 */ /* 0x000fe400078e0a0b */
[----:B------:R-:W-:-:S03]  /*02e0*/  IMAD R5, R8, R9, RZ ;  /* 0x0000000908057224 */ /* 0x000fc600078e02ff */
[----:B------:R-:W-:Y:S01]  /*02f0*/  IABS R8, R3 ;  /* 0x0000000300087213 */ /* 0x000fe20000000000 */
[----:B------:R-:W-:Y:S01]  /*0300*/  IMAD.HI.U32 R6, R7, R5, R6 ;  /* 0x0000000507067227 */ /* 0x000fe200078e0006 */
[----:B------:R-:W-:-:S03]  /*0310*/  LOP3.LUT R3, R3, R2, RZ, 0x3c, !PT ;  /* 0x0000000203037212 */ /* 0x000fc600078e3cff */
[----:B------:R-:W-:Y:S01]  /*0320*/  IMAD.MOV.U32 R7, RZ, RZ, R8 ;  /* 0x000000ffff077224 */ /* 0x000fe200078e0008 */
[----:B------:R-:W-:Y:S01]  /*0330*/  ISETP.GE.AND P1, PT, R3, RZ, PT ;  /* 0x000000ff0300720c */ /* 0x000fe20003f26270 */
[----:B------:R-:W-:Y:S02]  /*0340*/  IMAD.MOV.U32 R8, RZ, RZ, 0x44610000 ;  /* 0x44610000ff087424 */ /* 0x000fe400078e00ff */
[----:B------:R-:W-:-:S04]  /*0350*/  IMAD.HI.U32 R5, R6, R7, RZ ;  /* 0x0000000706057227 */ /* 0x000fc800078e00ff */
[----:B------:R-:W-:-:S04]  /*0360*/  IMAD.MOV R6, RZ, RZ, -R5 ;  /* 0x000000ffff067224 */ /* 0x000fc800078e0a05 */
[----:B------:R-:W-:-:S05]  /*0370*/  IMAD R6, R9, R6, R7 ;  /* 0x0000000609067224 */ /* 0x000fca00078e0207 */
[----:B------:R-:W-:-:S13]  /*0380*/  ISETP.GT.U32.AND P2, PT, R9, R6, PT ;  /* 0x000000060900720c */ /* 0x000fda0003f44070 */
[-C--:B------:R-:W-:Y:S01]  /*0390*/  @!P2 IADD3 R6, PT, PT, R6, -R9.reuse, RZ ;  /* 0x800000090606a210 */ /* 0x080fe20007ffe0ff */
[----:B------:R-:W-:Y:S01]  /*03a0*/  @!P2 VIADD R5, R5, 0x1 ;  /* 0x000000010505a836 */ /* 0x000fe20000000000 */
[----:B------:R-:W-:Y:S02]  /*03b0*/  ISETP.NE.AND P2, PT, R2, RZ, PT ;  /* 0x000000ff0200720c */ /* 0x000fe40003f45270 */
[----:B------:R-:W-:-:S13]  /*03c0*/  ISETP.GE.U32.AND P0, PT, R6, R9, PT ;  /* 0x000000090600720c */ /* 0x000fda0003f06070 */
[----:B------:R-:W-:-:S05]  /*03d0*/  @P0 VIADD R5, R5, 0x1 ;  /* 0x0000000105050836 */ /* 0x000fca0000000000 */
[----:B------:R-:W-:Y:S02]  /*03e0*/  @!P1 IADD3 R5, PT, PT, -R5, RZ, RZ ;  /* 0x000000ff05059210 */ /* 0x000fe40007ffe1ff */
[----:B------:R-:W-:Y:S01]  /*03f0*/  @!P2 LOP3.LUT R5, RZ, R2, RZ, 0x33, !PT ;  /* 0x00000002ff05a212 */ /* 0x000fe200078e33ff */
[----:B--2---:R-:W-:Y:S06]  /*0400*/  BRA.U !UP0, `(.L_x_0) ;  /* 0x0000000d087c7547 */ /* 0x004fec000b800000 */
[----:B------:R-:W-:Y:S01]  /*0410*/  UISETP.GE.U32.AND UP1, UPT, UR6, 0x8, UPT ;  /* 0x000000080600788c */ /* 0x000fe2000bf26070 */
[----:B------:R-:W-:Y:S01]  /*0420*/  IMAD R7, R5, R2, R11 ;  /* 0x0000000205077224 */ /* 0x000fe200078e020b */
[----:B------:R-:W-:Y:S01]  /*0430*/  ULOP3.LUT UR7, UR6, 0x7, URZ, 0xc0, !UPT ;  /* 0x0000000706077892 */ /* 0x000fe2000f8ec0ff */
[----:B------:R-:W-:Y:S01]  /*0440*/  IMAD.MOV.U32 R8, RZ, RZ, 0x44610000 ;  /* 0x44610000ff087424 */ /* 0x000fe200078e00ff */
[----:B------:R-:W-:Y:S02]  /*0450*/  MOV R6, RZ ;  /* 0x000000ff00067202 */ /* 0x000fe40000000f00 */
[----:B------:R-:W-:-:S03]  /*0460*/  UISETP.NE.AND UP0, UPT, UR7, URZ, UPT ;  /* 0x000000ff0700728c */ /* 0x000fc6000bf05270 */
[----:B------:R-:W-:Y:S08]  /*0470*/  BRA.U !UP1, `(.L_x_1) ;  /* 0x0000000509b87547 */ /* 0x000ff0000b800000 */
[----:B------:R-:W0:Y:S01]  /*0480*/  LDCU.64 UR4, c[0x0][0x380] ;  /* 0x00007000ff0477ac */ /* 0x000e220008000a00 */
[----:B------:R-:W-:Y:S01]  /*0490*/  IMAD.MOV.U32 R8, RZ, RZ, 0x44610000 ;  /* 0x44610000ff087424 */ /* 0x000fe200078e00ff */
[----:B------:R-:W-:-:S04]  /*04a0*/  ULOP3.LUT UR8, UR6, 0x7ffffff8, URZ, 0xc0, !UPT ;  /* 0x7ffffff806087892 */ /* 0x000fc8000f8ec0ff */
[----:B------:R-:W-:Y:S02]  /*04b0*/  UIADD3 UR9, UPT, UPT, -UR8, URZ, URZ ;  /* 0x000000ff08097290 */ /* 0x000fe4000fffe1ff */
[----:B------:R-:W-:Y:S01]  /*04c0*/  IMAD.U32 R6, RZ, RZ, UR8 ;  /* 0x00000008ff067e24 */ /* 0x000fe2000f8e00ff */
[----:B0-----:R-:W-:-:S04]  /*04d0*/  UIADD3 UR4, UP1, UPT, UR4, 0x30, URZ ;  /* 0x0000003004047890 */ /* 0x001fc8000ff3e0ff */
[----:B------:R-:W-:Y:S02]  /*04e0*/  UIADD3.X UR5, UPT, UPT, URZ, UR5, URZ, UP1, !UPT ;  /* 0x00000005ff057290 */ /* 0x000fe40008ffe4ff */
[----:B------:R-:W-:-:S04]  /*04f0*/  MOV R2, UR4 ;  /* 0x0000000400027c02 */ /* 0x000fc80008000f00 */
[----:B------:R-:W-:-:S07]  /*0500*/  IMAD.U32 R3, RZ, RZ, UR5 ;  /* 0x00000005ff037e24 */ /* 0x000fce000f8e00ff */
.L_x_2:
[----:B------:R-:W2:Y:S04]  /*0510*/  LDG.E R13, desc[UR10][R2.64+-0x30] ;  /* 0xffffd00a020d7981 */ /* 0x000ea8000c1e1900 */
[----:B------:R-:W3:Y:S04]  /*0520*/  LDG.E R16, desc[UR10][R2.64+-0x2c] ;  /* 0xffffd40a02107981 */ /* 0x000ee8000c1e1900 */
[----:B------:R-:W4:Y:S04]  /*0530*/  LDG.E R15, desc[UR10][R2.64+-0x28] ;  /* 0xffffd80a020f7981 */ /* 0x000f28000c1e1900 */
[----:B------:R-:W5:Y:S04]  /*0540*/  LDG.E R20, desc[UR10][R2.64+-0x24] ;  /* 0xffffdc0a02147981 */ /* 0x000f68000c1e1900 */
[----:B------:R-:W5:Y:S04]  /*0550*/  LDG.E R18, desc[UR10][R2.64+-0x20] ;  /* 0xffffe00a02127981 */ /* 0x000f68000c1e1900 */
[----:B------:R-:W5:Y:S04]  /*0560*/  LDG.E R19, desc[UR10][R2.64+-0x1c] ;  /* 0xffffe40a02137981 */ /* 0x000f68000c1e1900 */
[----:B------:R-:W5:Y:S04]  /*0570*/  LDG.E R9, desc[UR10][R2.64+-0x18] ;  /* 0xffffe80a02097981 */ /* 0x000f68000c1e1900 */
[----:B------:R-:W5:Y:S04]  /*0580*/  LDG.E R10, desc[UR10][R2.64+-0x14] ;  /* 0xffffec0a020a7981 */ /* 0x000f68000c1e1900 */
[----:B------:R-:W5:Y:S04]  /*0590*/  LDG.E R11, desc[UR10][R2.64+-0x10] ;  /* 0xfffff00a020b7981 */ /* 0x000f68000c1e1900 */
[----:B------:R-:W5:Y:S04]  /*05a0*/  LDG.E R12, desc[UR10][R2.64+-0xc] ;  /* 0xfffff40a020c7981 */ /* 0x000f68000c1e1900 */
[----:B------:R-:W5:Y:S04]  /*05b0*/  LDG.E R14, desc[UR10][R2.64+-0x8] ;  /* 0xfffff80a020e7981 */ /* 0x000f68000c1e1900 */
[----:B------:R-:W5:Y:S01]  /*05c0*/  LDG.E R24, desc[UR10][R2.64+0x28] ;  /* 0x0000280a02187981 */ /* 0x000f62000c1e1900 */
[----:B--2---:R-:W-:Y:S01]  /*05d0*/  IADD3 R13, PT, PT, R0, -R7, -R13 ;  /* 0x80000007000d7210 */ /* 0x004fe20007ffe80d */
[----:B---3--:R-:W-:-:S04]  /*05e0*/  IMAD.IADD R16, R5, 0x1, -R16 ;  /* 0x0000000105107824 */ /* 0x008fc800078e0a10 */
[----:B------:R-:W-:Y:S01]  /*05f0*/  IMAD R21, R13, R13, RZ ;  /* 0x0000000d0d157224 */ /* 0x000fe200078e02ff */
[----:B----4-:R-:W-:Y:S01]  /*0600*/  IADD3 R17, PT, PT, R4, -R15, RZ ;  /* 0x8000000f04117210 */ /* 0x010fe20007ffe0ff */
[----:B------:R-:W2:Y:S02]  /*0610*/  LDG.E R13, desc[UR10][R2.64+-0x4] ;  /* 0xfffffc0a020d7981 */ /* 0x000ea4000c1e1900 */
[----:B------:R-:W-:Y:S02]  /*0620*/  IMAD R16, R16, R16, R21 ;  /* 0x0000001010107224 */ /* 0x000fe400078e0215 */
[----:B------:R-:W3:Y:S01]  /*0630*/  LDG.E R15, desc[UR10][R2.64] ;  /* 0x0000000a020f7981 */ /* 0x000ee2000c1e1900 */
[----:B-----5:R-:W-:Y:S01]  /*0640*/  IADD3 R21, PT, PT, R0, -R7, -R20 ;  /* 0x8000000700157210 */ /* 0x020fe20007ffe814 */
[----:B------:R-:W-:Y:S02]  /*0650*/  IMAD R20, R17, R17, R16 ;  /* 0x0000001111147224 */ /* 0x000fe400078e0210 */
[----:B------:R-:W4:Y:S01]  /*0660*/  LDG.E R16, desc[UR10][R2.64+0x4] ;  /* 0x0000040a02107981 */ /* 0x000f22000c1e1900 */
[----:B------:R-:W-:-:S02]  /*0670*/  IMAD.IADD R22, R5, 0x1, -R18 ;  /* 0x0000000105167824 */ /* 0x000fc400078e0a12 */
[----:B------:R-:W-:Y:S01]  /*0680*/  IMAD R21, R21, R21, RZ ;  /* 0x0000001515157224 */ /* 0x000fe200078e02ff */
[----:B------:R-:W5:Y:S01]  /*0690*/  LDG.E R18, desc[UR10][R2.64+0xc] ;  /* 0x00000c0a02127981 */ /* 0x000f62000c1e1900 */
[----:B------:R-:W-:Y:S01]  /*06a0*/  IMAD.IADD R19, R4, 0x1, -R19 ;  /* 0x0000000104137824 */ /* 0x000fe200078e0a13 */
[----:B------:R-:W-:Y:S02]  /*06b0*/  I2FP.F32.U32 R23, R20 ;  /* 0x0000001400177245 */ /* 0x000fe40000201000 */
[----:B------:R-:W5:Y:S01]  /*06c0*/  LDG.E R17, desc[UR10][R2.64+0x8] ;  /* 0x0000080a02117981 */ /* 0x000f62000c1e1900 */
[----:B------:R-:W-:-:S03]  /*06d0*/  IMAD R22, R22, R22, R21 ;  /* 0x0000001616167224 */ /* 0x000fc600078e0215 */
[----:B------:R-:W5:Y:S01]  /*06e0*/  LDG.E R20, desc[UR10][R2.64+0x10] ;  /* 0x0000100a02147981 */ /* 0x000f62000c1e1900 */
[----:B------:R-:W-:Y:S01]  /*06f0*/  IMAD R22, R19, R19, R22 ;  /* 0x0000001313167224 */ /* 0x000fe200078e0216 */
[----:B------:R-:W-:Y:S02]  /*0700*/  FSETP.GT.AND P0, PT, R8, R23, PT ;  /* 0x000000170800720b */ /* 0x000fe40003f04000 */
[----:B------:R-:W5:Y:S02]  /*0710*/  LDG.E R19, desc[UR10][R2.64+0x18] ;  /* 0x0000180a02137981 */ /* 0x000f64000c1e1900 */
[----:B------:R-:W-:Y:S02]  /*0720*/  FSEL R26, R23, R8, P0 ;  /* 0x00000008171a7208 */ /* 0x000fe40000000000 */
[----:B------:R-:W5:Y:S01]  /*0730*/  LDG.E R21, desc[UR10][R2.64+0x14] ;  /* 0x0000140a02157981 */ /* 0x000f62000c1e1900 */
[----:B------:R-:W-:-:S03]  /*0740*/  I2FP.F32.U32 R25, R22 ;  /* 0x0000001600197245 */ /* 0x000fc60000201000 */
[----:B------:R-:W5:Y:S04]  /*0750*/  LDG.E R8, desc[UR10][R2.64+0x1c] ;  /* 0x00001c0a02087981 */ /* 0x000f68000c1e1900 */
[----:B------:R-:W5:Y:S01]  /*0760*/  LDG.E R22, desc[UR10][R2.64+0x24] ;  /* 0x0000240a02167981 */ /* 0x000f62000c1e1900 */
[----:B------:R-:W-:-:S03]  /*0770*/  FSETP.GT.AND P0, PT, R26, R25, PT ;  /* 0x000000191a00720b */ /* 0x000fc60003f04000 */
[----:B------:R-:W5:Y:S01]  /*0780*/  LDG.E R23, desc[UR10][R2.64+0x20] ;  /* 0x0000200a02177981 */ /* 0x000f62000c1e1900 */
[----:B------:R-:W-:-:S03]  /*0790*/  FSEL R26, R25, R26, P0 ;  /* 0x0000001a191a7208 */ /* 0x000fc60000000000 */
[----:B------:R0:W5:Y:S01]  /*07a0*/  LDG.E R25, desc[UR10][R2.64+0x2c] ;  /* 0x00002c0a02197981 */ /* 0x000162000c1e1900 */
[----:B------:R-:W-:Y:S02]  /*07b0*/  IADD3 R9, PT, PT, R0, -R7, -R9 ;  /* 0x8000000700097210 */ /* 0x000fe40007ffe809 */
[----:B------:R-:W-:-:S03]  /*07c0*/  IADD3 R10, PT, PT, R5, -R10, RZ ;  /* 0x8000000a050a7210 */ /* 0x000fc60007ffe0ff */
[----:B------:R-:W-:Y:S01]  /*07d0*/  IMAD R9, R9, R9, RZ ;  /* 0x0000000909097224 */ /* 0x000fe200078e02ff */
[----:B------:R-:W-:Y:S01]  /*07e0*/  IADD3 R12, PT, PT, R0, -R7, -R12 ;  /* 0x80000007000c7210 */ /* 0x000fe20007ffe80c */
[----:B------:R-:W-:Y:S02]  /*07f0*/  IMAD.IADD R11, R4, 0x1, -R11 ;  /* 0x00000001040b7824 */ /* 0x000fe400078e0a0b */
[----:B------:R-:W-:Y:S02]  /*0800*/  IMAD R10, R10, R10, R9 ;  /* 0x0000000a0a0a7224 */ /* 0x000fe400078e0209 */
[----:B------:R-:W-:Y:S02]  /*0810*/  IMAD.IADD R14, R5, 0x1, -R14 ;  /* 0x00000001050e7824 */ /* 0x000fe400078e0a0e */
[----:B------:R-:W-:Y:S02]  /*0820*/  IMAD R10, R11, R11, R10 ;  /* 0x0000000b0b0a7224 */ /* 0x000fe400078e020a */
[----:B------:R-:W-:-:S03]  /*0830*/  IMAD R11, R12, R12, RZ ;  /* 0x0000000c0c0b7224 */ /* 0x000fc600078e02ff */
[----:B------:R-:W-:Y:S01]  /*0840*/  I2FP.F32.U32 R9, R10 ;  /* 0x0000000a00097245 */ /* 0x000fe20000201000 */
[----:B------:R-:W-:-:S03]  /*0850*/  IMAD R14, R14, R14, R11 ;  /* 0x0000000e0e0e7224 */ /* 0x000fc600078e020b */
[----:B------:R-:W-:-:S04]  /*0860*/  FSETP.GT.AND P0, PT, R26, R9, PT ;  /* 0x000000091a00720b */ /* 0x000fc80003f04000 */
[----:B------:R-:W-:Y:S02]  /*0870*/  FSEL R9, R9, R26, P0 ;  /* 0x0000001a09097208 */ /* 0x000fe40000000000 */
[----:B------:R-:W-:Y:S01]  /*0880*/  IADD3 R24, PT, PT, R5, -R24, RZ ;  /* 0x8000001805187210 */ /* 0x000fe20007ffe0ff */
[----:B------:R-:W-:-:S04]  /*0890*/  UIADD3 UR9, UPT, UPT, UR9, 0x8, URZ ;  /* 0x0000000809097890 */ /* 0x000fc8000fffe0ff */
[----:B------:R-:W-:Y:S01]  /*08a0*/  UISETP.NE.AND UP1, UPT, UR9, URZ, UPT ;  /* 0x000000ff0900728c */ /* 0x000fe2000bf25270 */
[----:B0-----:R-:W-:-:S04]  /*08b0*/  IADD3 R2, P1, PT, R2, 0x60, RZ ;  /* 0x0000006002027810 */ /* 0x001fc80007f3e0ff */
[----:B------:R-:W-:Y:S02]  /*08c0*/  IADD3.X R3, PT, PT, RZ, R3, RZ, P1, !PT ;  /* 0x00000003ff037210 */ /* 0x000fe40000ffe4ff */
[----:B--2---:R-:W-:Y:S02]  /*08d0*/  IADD3 R13, PT, PT, R4, -R13, RZ ;  /* 0x8000000d040d7210 */ /* 0x004fe40007ffe0ff */
[----:B---3--:R-:W-:-:S03]  /*08e0*/  IADD3 R15, PT, PT, R0, -R7, -R15 ;  /* 0x80000007000f7210 */ /* 0x008fc60007ffe80f */
[----:B------:R-:W-:Y:S02]  /*08f0*/  IMAD R14, R13, R13, R14 ;  /* 0x0000000d0d0e7224 */ /* 0x000fe400078e020e */
[----:B----4-:R-:W-:Y:S02]  /*0900*/  IMAD.IADD R16, R5, 0x1, -R16 ;  /* 0x0000000105107824 */ /* 0x010fe400078e0a10 */
[----:B------:R-:W-:Y:S01]  /*0910*/  IMAD R15, R15, R15, RZ ;  /* 0x0000000f0f0f7224 */ /* 0x000fe200078e02ff */
[----:B-----5:R-:W-:-:S03]  /*0920*/  IADD3 R18, PT, PT, R0, -R7, -R18 ;  /* 0x8000000700127210 */ /* 0x020fc60007ffe812 */
[----:B------:R-:W-:Y:S01]  /*0930*/  IMAD R16, R16, R16, R15 ;  /* 0x0000001010107224 */ /* 0x000fe200078e020f */
[----:B------:R-:W-:Y:S01]  /*0940*/  I2FP.F32.U32 R14, R14 ;  /* 0x0000000e000e7245 */ /* 0x000fe20000201000 */
[----:B------:R-:W-:Y:S02]  /*0950*/  IMAD.IADD R17, R4, 0x1, -R17 ;  /* 0x0000000104117824 */ /* 0x000fe400078e0a11 */
[----:B------:R-:W-:Y:S01]  /*0960*/  IMAD R11, R18, R18, RZ ;  /* 0x00000012120b7224 */ /* 0x000fe200078e02ff */
[----:B------:R-:W-:Y:S01]  /*0970*/  IADD3 R20, PT, PT, R5, -R20, RZ ;  /* 0x8000001405147210 */ /* 0x000fe20007ffe0ff */
[----:B------:R-:W-:Y:S01]  /*0980*/  IMAD R16, R17, R17, R16 ;  /* 0x0000001111107224 */ /* 0x000fe200078e0210 */
[----:B------:R-:W-:Y:S02]  /*0990*/  FSETP.GT.AND P0, PT, R9, R14, PT ;  /* 0x0000000e0900720b */ /* 0x000fe40003f04000 */
[----:B------:R-:W-:Y:S01]  /*09a0*/  IADD3 R19, PT, PT, R0, -R7, -R19 ;  /* 0x8000000700137210 */ /* 0x000fe20007ffe813 */
[----:B------:R-:W-:Y:S01]  /*09b0*/  IMAD R20, R20, R20, R11 ;  /* 0x0000001414147224 */ /* 0x000fe200078e020b */
[----:B------:R-:W-:Y:S01]  /*09c0*/  FSEL R9, R14, R9, P0 ;  /* 0x000000090e097208 */ /* 0x000fe20000000000 */
[----:B------:R-:W-:Y:S01]  /*09d0*/  IMAD.IADD R21, R4, 0x1, -R21 ;  /* 0x0000000104157824 */ /* 0x000fe200078e0a15 */
[----:B------:R-:W-:Y:S01]  /*09e0*/  I2FP.F32.U32 R16, R16 ;  /* 0x0000001000107245 */ /* 0x000fe20000201000 */
[----:B------:R-:W-:Y:S01]  /*09f0*/  IMAD R19, R19, R19, RZ ;  /* 0x0000001313137224 */ /* 0x000fe200078e02ff */
[----:B------:R-:W-:Y:S01]  /*0a00*/  IADD3 R8, PT, PT, R5, -R8, RZ ;  /* 0x8000000805087210 */ /* 0x000fe20007ffe0ff */
[----:B------:R-:W-:Y:S01]  /*0a10*/  IMAD R20, R21, R21, R20 ;  /* 0x0000001515147224 */ /* 0x000fe200078e0214 */
[----:B------:R-:W-:-:S02]  /*0a20*/  FSETP.GT.AND P0, PT, R9, R16, PT ;  /* 0x000000100900720b */ /* 0x000fc40003f04000 */
[----:B------:R-:W-:Y:S01]  /*0a30*/  IADD3 R22, PT, PT, R0, -R7, -R22 ;  /* 0x8000000700167210 */ /* 0x000fe20007ffe816 */
[----:B------:R-:W-:Y:S01]  /*0a40*/  IMAD R8, R8, R8, R19 ;  /* 0x0000000808087224 */ /* 0x000fe200078e0213 */
[----:B------:R-:W-:Y:S01]  /*0a50*/  FSEL R9, R16, R9, P0 ;  /* 0x0000000910097208 */ /* 0x000fe20000000000 */
[----:B------:R-:W-:Y:S01]  /*0a60*/  IMAD.IADD R23, R4, 0x1, -R23 ;  /* 0x0000000104177824 */ /* 0x000fe200078e0a17 */
[----:B------:R-:W-:Y:S01]  /*0a70*/  I2FP.F32.U32 R20, R20 ;  /* 0x0000001400147245 */ /* 0x000fe20000201000 */
[----:B------:R-:W-:Y:S02]  /*0a80*/  IMAD R11, R22, R22, RZ ;  /* 0x00000016160b7224 */ /* 0x000fe400078e02ff */
[----:B------:R-:W-:Y:S01]  /*0a90*/  IMAD R8, R23, R23, R8 ;  /* 0x0000001717087224 */ /* 0x000fe200078e0208 */
[----:B------:R-:W-:Y:S01]  /*0aa0*/  FSETP.GT.AND P0, PT, R9, R20, PT ;  /* 0x000000140900720b */ /* 0x000fe20003f04000 */
[----:B------:R-:W-:Y:S02]  /*0ab0*/  IMAD.IADD R25, R4, 0x1, -R25 ;  /* 0x0000000104197824 */ /* 0x000fe400078e0a19 */
[----:B------:R-:W-:Y:S01]  /*0ac0*/  IMAD R24, R24, R24, R11 ;  /* 0x0000001818187224 */ /* 0x000fe200078e020b */
[----:B------:R-:W-:-:S02]  /*0ad0*/  FSEL R9, R20, R9, P0 ;  /* 0x0000000914097208 */ /* 0x000fc40000000000 */
[----:B------:R-:W-:Y:S01]  /*0ae0*/  I2FP.F32.U32 R8, R8 ;  /* 0x0000000800087245 */ /* 0x000fe20000201000 */
[----:B------:R-:W-:-:S03]  /*0af0*/  IMAD R24, R25, R25, R24 ;  /* 0x0000001919187224 */ /* 0x000fc600078e0218 */
[----:B------:R-:W-:Y:S02]  /*0b00*/  FSETP.GT.AND P0, PT, R9, R8, PT ;  /* 0x000000080900720b */ /* 0x000fe40003f04000 */
[----:B------:R-:W-:Y:S02]  /*0b10*/  I2FP.F32.U32 R11, R24 ;  /* 0x00000018000b7245 */ /* 0x000fe40000201000 */
[----:B------:R-:W-:-:S04]  /*0b20*/  FSEL R8, R8, R9, P0 ;  /* 0x0000000908087208 */ /* 0x000fc80000000000 */
[----:B------:R-:W-:-:S04]  /*0b30*/  FSETP.GT.AND P0, PT, R8, R11, PT ;  /* 0x0000000b0800720b */ /* 0x000fc80003f04000 */
[----:B------:R-:W-:Y:S01]  /*0b40*/  FSEL R8, R11, R8, P0 ;  /* 0x000000080b087208 */ /* 0x000fe20000000000 */
[----:B------:R-:W-:Y:S08]  /*0b50*/  BRA.U UP1, `(.L_x_2) ;  /* 0xfffffff9016c7547 */ /* 0x000ff0000b83ffff */
.L_x_1:
[----:B------:R-:W-:Y:S05]  /*0b60*/  BRA.U !UP0, `(.L_x_0) ;  /* 0x0000000508a47547 */ /* 0x000fea000b800000 */
[----:B------:R-:W-:Y:S02]  /*0b70*/  UISETP.GE.U32.AND UP0, UPT, UR7, 0x4, UPT ;  /* 0x000000040700788c */ /* 0x000fe4000bf06070 */
[----:B------:R-:W-:-:S04]  /*0b80*/  ULOP3.LUT UR5, UR6, 0x3, URZ, 0xc0, !UPT ;  /* 0x0000000306057892 */ /* 0x000fc8000f8ec0ff */
[----:B------:R-:W-:-:S03]  /*0b90*/  UISETP.NE.AND UP1, UPT, UR5, URZ, UPT ;  /* 0x000000ff0500728c */ /* 0x000fc6000bf25270 */
[----:B------:R-:W-:Y:S08]  /*0ba0*/  BRA.U !UP0, `(.L_x_3) ;  /* 0x0000000108d07547 */ /* 0x000ff0000b800000 */
[----:B------:R-:W0:Y:S01]  /*0bb0*/  LDC.64 R2, c[0x0][0x380] ;  /* 0x0000e000ff027b82 */ /* 0x000e220000000a00 */
[----:B------:R-:W-:-:S04]  /*0bc0*/  IMAD R9, R6, 0x3, RZ ;  /* 0x0000000306097824 */ /* 0x000fc800078e02ff */
[----:B0-----:R-:W-:-:S05]  /*0bd0*/  IMAD.WIDE.U32 R2, R9, 0x4, R2 ;  /* 0x0000000409027825 */ /* 0x001fca00078e0002 */
        /* <DEDUP_REMOVED lines=11> */
[----:B------:R0:W5:Y:S01]  /*0c90*/  LDG.E R13, desc[UR10][R2.64+0x2c] ;  /* 0x00002c0a020d7981 */ /* 0x000162000c1e1900 */
[----:B------:R-:W-:Y:S01]  /*0ca0*/  VIADD R6, R6, 0x4 ;  /* 0x0000000406067836 */ /* 0x000fe20000000000 */
[----:B--2---:R-:W-:Y:S01]  /*0cb0*/  IADD3 R14, PT, PT, R0, -R7, -R14 ;  /* 0x80000007000e7210 */ /* 0x004fe20007ffe80e */
[----:B---3--:R-:W-:-:S04]  /*0cc0*/  IMAD.IADD R16, R5, 0x1, -R16 ;  /* 0x0000000105107824 */ /* 0x008fc800078e0a10 */
[----:B------:R-:W-:Y:S01]  /*0cd0*/  IMAD R19, R14, R14, RZ ;  /* 0x0000000e0e137224 */ /* 0x000fe200078e02ff */
[----:B----4-:R-:W-:-:S03]  /*0ce0*/  IADD3 R17, PT, PT, R4, -R17, RZ ;  /* 0x8000001104117210 */ /* 0x010fc60007ffe0ff */
[----:B------:R-:W-:Y:S01]  /*0cf0*/  IMAD R16, R16, R16, R19 ;  /* 0x0000001010107224 */ /* 0x000fe200078e0213 */
[----:B-----5:R-:W-:-:S03]  /*0d00*/  IADD3 R18, PT, PT, R0, -R7, -R18 ;  /* 0x8000000700127210 */ /* 0x020fc60007ffe812 */
[----:B------:R-:W-:Y:S02]  /*0d10*/  IMAD R16, R17, R17, R16 ;  /* 0x0000001111107224 */ /* 0x000fe400078e0210 */
[----:B------:R-:W-:Y:S02]  /*0d20*/  IMAD.IADD R20, R5, 0x1, -R20 ;  /* 0x0000000105147824 */ /* 0x000fe400078e0a14 */
[----:B------:R-:W-:Y:S01]  /*0d30*/  IMAD R17, R18, R18, RZ ;  /* 0x0000001212117224 */ /* 0x000fe200078e02ff */
[----:B0-----:R-:W-:Y:S02]  /*0d40*/  I2FP.F32.U32 R3, R16 ;  /* 0x0000001000037245 */ /* 0x001fe40000201000 */
[----:B------:R-:W-:Y:S01]  /*0d50*/  IADD3 R21, PT, PT, R0, -R7, -R21 ;  /* 0x8000000700157210 */ /* 0x000fe20007ffe815 */
[----:B------:R-:W-:Y:S01]  /*0d60*/  IMAD R20, R20, R20, R17 ;  /* 0x0000001414147224 */ /* 0x000fe200078e0211 */
[----:B------:R-:W-:Y:S02]  /*0d70*/  FSETP.GT.AND P0, PT, R8, R3, PT ;  /* 0x000000030800720b */ /* 0x000fe40003f04000 */
[----:B------:R-:W-:Y:S01]  /*0d80*/  IADD3 R15, PT, PT, R4, -R15, RZ ;  /* 0x8000000f040f7210 */ /* 0x000fe20007ffe0ff */
[----:B------:R-:W-:Y:S01]  /*0d90*/  IMAD R21, R21, R21, RZ ;  /* 0x0000001515157224 */ /* 0x000fe200078e02ff */
[----:B------:R-:W-:Y:S01]  /*0da0*/  FSEL R3, R3, R8, P0 ;  /* 0x0000000803037208 */ /* 0x000fe20000000000 */
[----:B------:R-:W-:-:S02]  /*0db0*/  IMAD.IADD R12, R5, 0x1, -R12 ;  /* 0x00000001050c7824 */ /* 0x000fc400078e0a0c */
[----:B------:R-:W-:Y:S01]  /*0dc0*/  IMAD R20, R15, R15, R20 ;  /* 0x0000000f0f147224 */ /* 0x000fe200078e0214 */
[----:B------:R-:W-:Y:S01]  /*0dd0*/  IADD3 R9, PT, PT, R4, -R9, RZ ;  /* 0x8000000904097210 */ /* 0x000fe20007ffe0ff */
[----:B------:R-:W-:-:S03]  /*0de0*/  IMAD R12, R12, R12, R21 ;  /* 0x0000000c0c0c7224 */ /* 0x000fc600078e0215 */
[----:B------:R-:W-:Y:S02]  /*0df0*/  I2FP.F32.U32 R20, R20 ;  /* 0x0000001400147245 */ /* 0x000fe40000201000 */
[----:B------:R-:W-:Y:S01]  /*0e00*/  IADD3 R11, PT, PT, R0, -R7, -R11 ;  /* 0x80000007000b7210 */ /* 0x000fe20007ffe80b */
[----:B------:R-:W-:Y:S01]  /*0e10*/  IMAD R12, R9, R9, R12 ;  /* 0x00000009090c7224 */ /* 0x000fe200078e020c */
[----:B------:R-:W-:Y:S01]  /*0e20*/  FSETP.GT.AND P0, PT, R3, R20, PT ;  /* 0x000000140300720b */ /* 0x000fe20003f04000 */
[----:B------:R-:W-:Y:S02]  /*0e30*/  IMAD.IADD R10, R5, 0x1, -R10 ;  /* 0x00000001050a7824 */ /* 0x000fe400078e0a0a */
[----:B------:R-:W-:Y:S01]  /*0e40*/  IMAD R11, R11, R11, RZ ;  /* 0x0000000b0b0b7224 */ /* 0x000fe200078e02ff */
[----:B------:R-:W-:Y:S02]  /*0e50*/  FSEL R3, R20, R3, P0 ;  /* 0x0000000314037208 */ /* 0x000fe40000000000 */
[----:B------:R-:W-:Y:S01]  /*0e60*/  IADD3 R13, PT, PT, R4, -R13, RZ ;  /* 0x8000000d040d7210 */ /* 0x000fe20007ffe0ff */
[----:B------:R-:W-:Y:S01]  /*0e70*/  IMAD R10, R10, R10, R11 ;  /* 0x0000000a0a0a7224 */ /* 0x000fe200078e020b */
[----:B------:R-:W-:-:S03]  /*0e80*/  I2FP.F32.U32 R12, R12 ;  /* 0x0000000c000c7245 */ /* 0x000fc60000201000 */
[----:B------:R-:W-:Y:S01]  /*0e90*/  IMAD R10, R13, R13, R10 ;  /* 0x0000000d0d0a7224 */ /* 0x000fe200078e020a */
[----:B------:R-:W-:-:S04]  /*0ea0*/  FSETP.GT.AND P0, PT, R3, R12, PT ;  /* 0x0000000c0300720b */ /* 0x000fc80003f04000 */
[----:B------:R-:W-:Y:S02]  /*0eb0*/  I2FP.F32.U32 R10, R10 ;  /* 0x0000000a000a7245 */ /* 0x000fe40000201000 */
[----:B------:R-:W-:-:S04]  /*0ec0*/  FSEL R3, R12, R3, P0 ;  /* 0x000000030c037208 */ /* 0x000fc80000000000 */
[----:B------:R-:W-:-:S04]  /*0ed0*/  FSETP.GT.AND P0, PT, R3, R10, PT ;  /* 0x0000000a0300720b */ /* 0x000fc80003f04000 */
[----:B------:R-:W-:-:S09]  /*0ee0*/  FSEL R8, R10, R3, P0 ;  /* 0x000000030a087208 */ /* 0x000fd20000000000 */
.L_x_3:
[----:B------:R-:W-:Y:S05]  /*0ef0*/  BRA.U !UP1, `(.L_x_0) ;  /* 0x0000000109c07547 */ /* 0x000fea000b800000 */
[----:B------:R-:W-:Y:S02]  /*0f00*/  UISETP.NE.AND UP0, UPT, UR5, 0x1, UPT ;  /* 0x000000010500788c */ /* 0x000fe4000bf05270 */
[----:B------:R-:W-:-:S04]  /*0f10*/  ULOP3.LUT UR4, UR6, 0x1, URZ, 0xc0, !UPT ;  /* 0x0000000106047892 */ /* 0x000fc8000f8ec0ff */
[----:B------:R-:W-:-:S03]  /*0f20*/  UISETP.NE.U32.AND UP1, UPT, UR4, 0x1, UPT ;  /* 0x000000010400788c */ /* 0x000fc6000bf25070 */
        /* <DEDUP_REMOVED lines=9> */
[----:B------:R-:W5:Y:S01]  /*0fc0*/  LDG.E R13, desc[UR10][R2.64+0x14] ;  /* 0x0000140a020d7981 */ /* 0x000f62000c1e1900 */
[----:B------:R-:W-:-:S02]  /*0fd0*/  IADD3 R6, PT, PT, R6, 0x2, RZ ;  /* 0x0000000206067810 */ /* 0x000fc40007ffe0ff */
[----:B--2---:R-:W-:Y:S02]  /*0fe0*/  IADD3 R9, PT, PT, R0, -R7, -R9 ;  /* 0x8000000700097210 */ /* 0x004fe40007ffe809 */
[----:B---3--:R-:W-:-:S03]  /*0ff0*/  IADD3 R10, PT, PT, R5, -R10, RZ ;  /* 0x8000000a050a7210 */ /* 0x008fc60007ffe0ff */
[----:B------:R-:W-:Y:S01]  /*1000*/  IMAD R9, R9, R9, RZ ;  /* 0x0000000909097224 */ /* 0x000fe200078e02ff */
[----:B----4-:R-:W-:-:S03]  /*1010*/  IADD3 R12, PT, PT, R0, -R7, -R12 ;  /* 0x80000007000c7210 */ /* 0x010fc60007ffe80c */
[----:B------:R-:W-:Y:S02]  /*1020*/  IMAD R10, R10, R10, R9 ;  /* 0x0000000a0a0a7224 */ /* 0x000fe400078e0209 */
[----:B-----5:R-:W-:Y:S02]  /*1030*/  IMAD.IADD R11, R4, 0x1, -R11 ;  /* 0x00000001040b7824 */ /* 0x020fe400078e0a0b */
[----:B------:R-:W-:Y:S01]  /*1040*/  IMAD R9, R12, R12, RZ ;  /* 0x0000000c0c097224 */ /* 0x000fe200078e02ff */
[----:B------:R-:W-:Y:S01]  /*1050*/  IADD3 R14, PT, PT, R5, -R14, RZ ;  /* 0x8000000e050e7210 */ /* 0x000fe20007ffe0ff */
[----:B------:R-:W-:Y:S02]  /*1060*/  IMAD R10, R11, R11, R10 ;  /* 0x0000000b0b0a7224 */ /* 0x000fe400078e020a */
[----:B------:R-:W-:Y:S02]  /*1070*/  IMAD.IADD R13, R4, 0x1, -R13 ;  /* 0x00000001040d7824 */ /* 0x000fe400078e0a0d */
        /* <DEDUP_REMOVED lines=8> */
.L_x_4:
[----:B------:R-:W-:Y:S05]  /*1100*/  BRA.U UP1, `(.L_x_0) ;  /* 0x00000001013c7547 */ /* 0x000fea000b800000 */
[----:B------:R-:W0:Y:S01]  /*1110*/  LDC.64 R2, c[0x0][0x380] ;  /* 0x0000e000ff027b82 */ /* 0x000e220000000a00 */
[----:B------:R-:W-:-:S04]  /*1120*/  IMAD R9, R6, 0x3, RZ ;  /* 0x0000000306097824 */ /* 0x000fc800078e02ff */
[----:B0-----:R-:W-:-:S05]  /*1130*/  IMAD.WIDE.U32 R2, R9, 0x4, R2 ;  /* 0x0000000409027825 */ /* 0x001fca00078e0002 */
[----:B------:R-:W2:Y:S04]  /*1140*/  LDG.E R6, desc[UR10][R2.64] ;  /* 0x0000000a02067981 */ /* 0x000ea8000c1e1900 */
[----:B------:R-:W3:Y:S04]  /*1150*/  LDG.E R10, desc[UR10][R2.64+0x4] ;  /* 0x0000040a020a7981 */ /* 0x000ee8000c1e1900 */
[----:B------:R-:W4:Y:S01]  /*1160*/  LDG.E R9, desc[UR10][R2.64+0x8] ;  /* 0x0000080a02097981 */ /* 0x000f22000c1e1900 */
[----:B--2---:R-:W-:Y:S01]  /*1170*/  IADD3 R6, PT, PT, R0, -R7, -R6 ;  /* 0x8000000700067210 */ /* 0x004fe20007ffe806 */
[----:B---3--:R-:W-:-:S04]  /*1180*/  IMAD.IADD R10, R5, 0x1, -R10 ;  /* 0x00000001050a7824 */ /* 0x008fc800078e0a0a */
[----:B------:R-:W-:Y:S01]  /*1190*/  IMAD R5, R6, R6, RZ ;  /* 0x0000000606057224 */ /* 0x000fe200078e02ff */
[----:B----4-:R-:W-:-:S03]  /*11a0*/  IADD3 R9, PT, PT, R4, -R9, RZ ;  /* 0x8000000904097210 */ /* 0x010fc60007ffe0ff */
[----:B------:R-:W-:-:S04]  /*11b0*/  IMAD R10, R10, R10, R5 ;  /* 0x0000000a0a0a7224 */ /* 0x000fc800078e0205 */
[----:B------:R-:W-:-:S05]  /*11c0*/  IMAD R10, R9, R9, R10 ;  /* 0x00000009090a7224 */ /* 0x000fca00078e020a */
[----:B------:R-:W-:-:S04]  /*11d0*/  I2FP.F32.U32 R5, R10 ;  /* 0x0000000a00057245 */ /* 0x000fc80000201000 */
[----:B------:R-:W-:-:S04]  /*11e0*/  FSETP.GT.AND P0, PT, R8, R5, PT ;  /* 0x000000050800720b */ /* 0x000fc80003f04000 */
[----:B------:R-:W-:-:S09]  /*11f0*/  FSEL R8, R5, R8, P0 ;  /* 0x0000000805087208 */ /* 0x000fd20000000000 */
.L_x_0:
[----:B------:R-:W0:Y:S02]  /*1200*/  LDC.64 R2, c[0x0][0x388] ;  /* 0x0000e200ff027b82 */ /* 0x000e240000000a00 */
[----:B0-----:R-:W-:-:S05]  /*1210*/  IMAD.WIDE R2, R0, 0x4, R2 ;  /* 0x0000000400027825 */ /* 0x001fca00078e0202 */
[----:B------:R-:W-:Y:S01]  /*1220*/  STG.E desc[UR10][R2.64], R8 ;  /* 0x0000000802007986 */ /* 0x000fe2000c10190a */
[----:B------:R-:W-:Y:S05]  /*1230*/  EXIT ;  /* 0x000000000000794d */ /* 0x000fea0003800000 */
.L_x_5:
[----:B------:R-:W-:-:S00]  /*1240*/  BRA `(.L_x_5) ;  /* 0xfffffffc00fc7947 */ /* 0x000fc0000383ffff */
[----:B------:R-:W-:-:S00]  /*1250*/  NOP ;  /* 0x0000000000007918 */ /* 0x000fc00000000000 */
        /* <DEDUP_REMOVED lines=10> */
.L_x_6:


//--------------------- .nv.shared.reserved.0     --------------------------
	.section	.nv.shared.reserved.0,"aw",@nobits
	.weak		__nv_reservedSMEM_offset_0_alias
	.size		__nv_reservedSMEM_offset_0_alias, 0, 64
	.other		__nv_reservedSMEM_offset_0_alias,@"STO_CUDA_RESERVED_SHARED STV_DEFAULT"
__nv_reservedSMEM_offset_0_alias:
	.zero		0
	.zero		64


//--------------------- .nv.constant0._Z10ComputeTDFPKiPfii --------------------------
	.section	.nv.constant0._Z10ComputeTDFPKiPfii,"a",@progbits
	.sectionflags	@""
	.align	4
.nv.constant0._Z10ComputeTDFPKiPfii:
	.zero		920


//--------------------- SYMBOLS --------------------------

	.type		.nv.reservedSmem.offset0,@object
	.size		.nv.reservedSmem.offset0,0x4
